	.headerflags	@"EF_CUDA_TEXMODE_UNIFIED EF_CUDA_64BIT_ADDRESS EF_CUDA_ACCELERATORS EF_CUDA_SM90 EF_CUDA_VIRTUAL_SM(EF_CUDA_SM90)"
	.elftype	@"ET_EXEC"


//--------------------- .nv.info                  --------------------------
	.section	.nv.info,"",@"SHT_CUDA_INFO"
	.align	4


	//----- nvinfo : EIATTR_REGCOUNT
	.align		4
        /*0000*/ 	.byte	0x04, 0x2f
        /*0002*/ 	.short	(.L_1 - .L_0)
	.align		4
.L_0:
        /*0004*/ 	.word	index@(triton_poi_fused_clone_0)
        /*0008*/ 	.word	0x0000000c


	//----- nvinfo : EIATTR_MIN_STACK_SIZE
	.align		4
.L_1:
        /*000c*/ 	.byte	0x04, 0x12
        /*000e*/ 	.short	(.L_3 - .L_2)
	.align		4
.L_2:
        /*0010*/ 	.word	index@(triton_poi_fused_clone_0)
        /*0014*/ 	.word	0x00000000


	//----- nvinfo : EIATTR_FRAME_SIZE
	.align		4
.L_3:
        /*0018*/ 	.byte	0x04, 0x11
        /*001a*/ 	.short	(.L_5 - .L_4)
	.align		4
.L_4:
        /*001c*/ 	.word	index@(triton_poi_fused_clone_0)
        /*0020*/ 	.word	0x00000000


	//----- nvinfo : EIATTR_MIN_STACK_SIZE
	.align		4
.L_5:
        /*0024*/ 	.byte	0x04, 0x12
        /*0026*/ 	.short	(.L_7 - .L_6)
	.align		4
.L_6:
        /*0028*/ 	.word	index@(triton_poi_fused_clone_0)
        /*002c*/ 	.word	0x00000000
.L_7:


//--------------------- .nv.info.triton_poi_fused_clone_0 --------------------------
	.section	.nv.info.triton_poi_fused_clone_0,"",@"SHT_CUDA_INFO"
	.sectionflags	@""
	.align	4


	//----- nvinfo : EIATTR_CUDA_API_VERSION
	.align		4
        /*0000*/ 	.byte	0x04, 0x37
        /*0002*/ 	.short	(.L_9 - .L_8)
.L_8:
        /*0004*/ 	.word	0x0000007c


	//----- nvinfo : EIATTR_KPARAM_INFO
	.align		4
.L_9:
        /*0008*/ 	.byte	0x04, 0x17
        /*000a*/ 	.short	(.L_11 - .L_10)
.L_10:
        /*000c*/ 	.word	0x00000000
        /*0010*/ 	.short	0x0002
        /*0012*/ 	.short	0x0010
        /*0014*/ 	.byte	0x00, 0xf0, 0x11, 0x00


	//----- nvinfo : EIATTR_KPARAM_INFO
	.align		4
.L_11:
        /*0018*/ 	.byte	0x04, 0x17
        /*001a*/ 	.short	(.L_13 - .L_12)
.L_12:
        /*001c*/ 	.word	0x00000000
        /*0020*/ 	.short	0x0001
        /*0022*/ 	.short	0x0008
        /*0024*/ 	.byte	0x00, 0xf4, 0x21, 0x00


	//----- nvinfo : EIATTR_KPARAM_INFO
	.align		4
.L_13:
        /*0028*/ 	.byte	0x04, 0x17
        /*002a*/ 	.short	(.L_15 - .L_14)
.L_14:
        /*002c*/ 	.word	0x00000000
        /*0030*/ 	.short	0x0000
        /*0032*/ 	.short	0x0000
        /*0034*/ 	.byte	0x00, 0xf4, 0x21, 0x00


	//----- nvinfo : EIATTR_SPARSE_MMA_MASK
	.align		4
.L_15:
        /*0038*/ 	.byte	0x03, 0x50
        /*003a*/ 	.short	0x0000


	//----- nvinfo : EIATTR_MAXREG_COUNT
	.align		4
        /*003c*/ 	.byte	0x03, 0x1b
        /*003e*/ 	.short	0x00ff


	//----- nvinfo : EIATTR_EXIT_INSTR_OFFSETS
	.align		4
        /*0040*/ 	.byte	0x04, 0x1c
        /*0042*/ 	.short	(.L_17 - .L_16)


	//   ....[0]....
.L_16:
        /*0044*/ 	.word	0x00000160


	//   ....[1]....
        /*0048*/ 	.word	0x00000180


	//----- nvinfo : EIATTR_REQNTID
	.align		4
.L_17:
        /*004c*/ 	.byte	0x04, 0x10
        /*004e*/ 	.short	(.L_19 - .L_18)
.L_18:
        /*0050*/ 	.word	0x00000080
        /*0054*/ 	.word	0x00000001
        /*0058*/ 	.word	0x00000001


	//----- nvinfo : EIATTR_CRS_STACK_SIZE
	.align		4
.L_19:
        /*005c*/ 	.byte	0x04, 0x1e
        /*005e*/ 	.short	(.L_21 - .L_20)
.L_20:
        /*0060*/ 	.word	0x00000000


	//----- nvinfo : EIATTR_CBANK_PARAM_SIZE
	.align		4
.L_21:
        /*0064*/ 	.byte	0x03, 0x19
        /*0066*/ 	.short	0x0014


	//----- nvinfo : EIATTR_PARAM_CBANK
	.align		4
        /*0068*/ 	.byte	0x04, 0x0a
        /*006a*/ 	.short	(.L_23 - .L_22)
	.align		4
.L_22:
        /*006c*/ 	.word	index@(.nv.constant0.triton_poi_fused_clone_0)
        /*0070*/ 	.short	0x0210
        /*0072*/ 	.short	0x0014


	//----- nvinfo : EIATTR_SW_WAR
	.align		4
.L_23:
        /*0074*/ 	.byte	0x04, 0x36
        /*0076*/ 	.short	(.L_25 - .L_24)
.L_24:
        /*0078*/ 	.word	0x00000008
.L_25:


//--------------------- .nv.callgraph             --------------------------
	.section	.nv.callgraph,"",@"SHT_CUDA_CALLGRAPH"
	.align	4
	.sectionentsize	8
	.align		4
        /*0000*/ 	.word	0x00000000
	.align		4
        /*0004*/ 	.word	0xffffffff
	.align		4
        /*0008*/ 	.word	0x00000000
	.align		4
        /*000c*/ 	.word	0xfffffffe
	.align		4
        /*0010*/ 	.word	0x00000000
	.align		4
        /*0014*/ 	.word	0xfffffffd
	.align		4
        /*0018*/ 	.word	0x00000000
	.align		4
        /*001c*/ 	.word	0xfffffffc


//--------------------- .text.triton_poi_fused_clone_0 --------------------------
	.section	.text.triton_poi_fused_clone_0,"ax",@progbits
	.align	128
        .global         triton_poi_fused_clone_0
        .type           triton_poi_fused_clone_0,@function
        .size           triton_poi_fused_clone_0,(.L_x_3 - triton_poi_fused_clone_0)
        .other          triton_poi_fused_clone_0,@"STO_CUDA_ENTRY STV_DEFAULT"
triton_poi_fused_clone_0:
.text.triton_poi_fused_clone_0:
[----:B------:R-:W0:Y:S02]  /*0000*/  LDC R1, c[0x0][0x28] ;  /* 0x00000a00ff017b82 */ /* 0x000e240000000800 */
[----:B------:R-:W1:Y:S01]  /*0010*/  S2R R0, SR_TID.X ;  /* 0x0000000000007919 */ /* 0x000e620000002100 */
[----:B------:R-:W2:Y:S01]  /*0020*/  LDC.64 R4, c[0x0][0x218] ;  /* 0x00008600ff047b82 */ /* 0x000ea20000000a00 */
[----:B------:R-:W-:Y:S01]  /*0030*/  ULDC.64 UR4, c[0x0][0x208] ;  /* 0x0000820000047ab9 */ /* 0x000fe20000000a00 */
[----:B------:R-:W-:Y:S01]  /*0040*/  BSSY B0, `(.L_x_0) ;  /* 0x0000011000007945 */ /* 0x000fe20003800000 */
[----:B------:R-:W3:Y:S05]  /*0050*/  S2R R7, SR_CTAID.X ;  /* 0x0000000000077919 */ /* 0x000eea0000002500 */
[----:B------:R-:W4:Y:S01]  /*0060*/  LDC.64 R2, c[0x0][0x210] ;  /* 0x00008400ff027b82 */ /* 0x000f220000000a00 */
[----:B-1----:R-:W-:Y:S01]  /*0070*/  IMAD.SHL.U32 R0, R0, 0x2, RZ ;  /* 0x0000000200007824 */ /* 0x002fe200078e00ff */
[----:B---3--:R-:W-:-:S04]  /*0080*/  SHF.R.S32.HI R6, RZ, 0x17, R7 ;  /* 0x00000017ff067819 */ /* 0x008fc80000011407 */
[----:B------:R-:W-:-:S05]  /*0090*/  LOP3.LUT R0, R0, 0xfe, RZ, 0xc0, !PT ;  /* 0x000000fe00007812 */ /* 0x000fca00078ec0ff */
[----:B------:R-:W-:Y:S01]  /*00a0*/  IMAD R7, R7, 0x100, R0 ;  /* 0x0000010007077824 */ /* 0x000fe200078e0200 */
[----:B------:R-:W-:-:S03]  /*00b0*/  SGXT R0, R6, 0x1 ;  /* 0x000000010600781a */ /* 0x000fc60000000200 */
[C---:B--2---:R-:W-:Y:S01]  /*00c0*/  IMAD.WIDE R4, R7.reuse, 0x4, R4 ;  /* 0x0000000407047825 */ /* 0x044fe200078e0204 */
[----:B------:R-:W-:Y:S02]  /*00d0*/  ISETP.GE.AND P0, PT, R7, 0x400, PT ;  /* 0x000004000700780c */ /* 0x000fe40003f06270 */
[----:B------:R-:W-:-:S04]  /*00e0*/  LEA.HI R0, R0, R7, RZ, 0x8 ;  /* 0x0000000700007211 */ /* 0x000fc800078f40ff */
[----:B------:R-:W-:-:S05]  /*00f0*/  LOP3.LUT R0, R0, 0xffffff00, RZ, 0xc0, !PT ;  /* 0xffffff0000007812 */ /* 0x000fca00078ec0ff */
[----:B------:R-:W-:Y:S01]  /*0100*/  IMAD.IADD R9, R7, 0x1, -R0 ;  /* 0x0000000107097824 */ /* 0x000fe200078e0a00 */
[----:B------:R-:W-:-:S03]  /*0110*/  CS2R R6, SRZ ;  /* 0x0000000000067805 */ /* 0x000fc6000001ff00 */
[----:B----4-:R-:W-:Y:S01]  /*0120*/  IMAD.WIDE R2, R9, 0x4, R2 ;  /* 0x0000000409027825 */ /* 0x010fe200078e0202 */
[----:B------:R-:W-:Y:S06]  /*0130*/  @P0 BRA `(.L_x_1) ;  /* 0x0000000000040947 */ /* 0x000fec0003800000 */
[----:B------:R1:W5:Y:S02]  /*0140*/  LDG.E.EL.64 R6, desc[UR4][R2.64] ;  /* 0x0000000402067981 */ /* 0x000364000c2e1b00 */
.L_x_1:
[----:B------:R-:W-:Y:S05]  /*0150*/  BSYNC B0 ;  /* 0x0000000000007941 */ /* 0x000fea0003800000 */
.L_x_0:
[----:B------:R-:W-:Y:S05]  /*0160*/  @P0 EXIT ;  /* 0x000000000000094d */ /* 0x000fea0003800000 */
[----:B-----5:R-:W-:Y:S01]  /*0170*/  STG.E.64 desc[UR4][R4.64], R6 ;  /* 0x0000000604007986 */ /* 0x020fe2000c101b04 */
[----:B------:R-:W-:Y:S05]  /*0180*/  EXIT ;  /* 0x000000000000794d */ /* 0x000fea0003800000 */
.L_x_2:
[----:B------:R-:W-:-:S00]  /*0190*/  BRA `(.L_x_2) ;  /* 0xfffffffc00fc7947 */ /* 0x000fc0000383ffff */
[----:B------:R-:W-:-:S00]  /*01a0*/  NOP ;  /* 0x0000000000007918 */ /* 0x000fc00000000000 */
        /* <DEDUP_REMOVED lines=13> */
.L_x_3:


//--------------------- .nv.constant0.triton_poi_fused_clone_0 --------------------------
	.section	.nv.constant0.triton_poi_fused_clone_0,"a",@progbits
	.sectionflags	@""
	.align	4
.nv.constant0.triton_poi_fused_clone_0:
	.zero		548
